//
// Generated by NVIDIA NVVM Compiler
//
// Compiler Build ID: CL-36424714
// Cuda compilation tools, release 13.0, V13.0.88
// Based on NVVM 20.0.0
//

.version 9.0
.target sm_100
.address_size 64

	// .globl	_Z7stenciliiPiS_
.global .align 1 .b8 _ZN34_INTERNAL_b47e9edc_4_k_cu_f896e1124cuda3std3__45__cpo5beginE[1];
.global .align 1 .b8 _ZN34_INTERNAL_b47e9edc_4_k_cu_f896e1124cuda3std3__45__cpo3endE[1];
.global .align 1 .b8 _ZN34_INTERNAL_b47e9edc_4_k_cu_f896e1124cuda3std3__45__cpo6cbeginE[1];
.global .align 1 .b8 _ZN34_INTERNAL_b47e9edc_4_k_cu_f896e1124cuda3std3__45__cpo4cendE[1];
.global .align 1 .b8 _ZN34_INTERNAL_b47e9edc_4_k_cu_f896e1124cuda3std3__45__cpo6rbeginE[1];
.global .align 1 .b8 _ZN34_INTERNAL_b47e9edc_4_k_cu_f896e1124cuda3std3__45__cpo4rendE[1];
.global .align 1 .b8 _ZN34_INTERNAL_b47e9edc_4_k_cu_f896e1124cuda3std3__45__cpo7crbeginE[1];
.global .align 1 .b8 _ZN34_INTERNAL_b47e9edc_4_k_cu_f896e1124cuda3std3__45__cpo5crendE[1];
.global .align 1 .b8 _ZN34_INTERNAL_b47e9edc_4_k_cu_f896e1124cuda3std3__436_GLOBAL__N__b47e9edc_4_k_cu_f896e1126ignoreE[1];
.global .align 1 .b8 _ZN34_INTERNAL_b47e9edc_4_k_cu_f896e1124cuda3std3__419piecewise_constructE[1];
.global .align 1 .b8 _ZN34_INTERNAL_b47e9edc_4_k_cu_f896e1124cuda3std3__48in_placeE[1];
.global .align 1 .b8 _ZN34_INTERNAL_b47e9edc_4_k_cu_f896e1124cuda3std3__420unreachable_sentinelE[1];
.global .align 1 .b8 _ZN34_INTERNAL_b47e9edc_4_k_cu_f896e1124cuda3std3__47nulloptE[1];
.global .align 1 .b8 _ZN34_INTERNAL_b47e9edc_4_k_cu_f896e1124cuda3std3__48unexpectE[1];
.global .align 1 .b8 _ZN34_INTERNAL_b47e9edc_4_k_cu_f896e1124cuda3std6ranges3__45__cpo4swapE[1];
.global .align 1 .b8 _ZN34_INTERNAL_b47e9edc_4_k_cu_f896e1124cuda3std6ranges3__45__cpo9iter_moveE[1];
.global .align 1 .b8 _ZN34_INTERNAL_b47e9edc_4_k_cu_f896e1124cuda3std6ranges3__45__cpo5beginE[1];
.global .align 1 .b8 _ZN34_INTERNAL_b47e9edc_4_k_cu_f896e1124cuda3std6ranges3__45__cpo3endE[1];
.global .align 1 .b8 _ZN34_INTERNAL_b47e9edc_4_k_cu_f896e1124cuda3std6ranges3__45__cpo6cbeginE[1];
.global .align 1 .b8 _ZN34_INTERNAL_b47e9edc_4_k_cu_f896e1124cuda3std6ranges3__45__cpo4cendE[1];
.global .align 1 .b8 _ZN34_INTERNAL_b47e9edc_4_k_cu_f896e1124cuda3std6ranges3__45__cpo7advanceE[1];
.global .align 1 .b8 _ZN34_INTERNAL_b47e9edc_4_k_cu_f896e1124cuda3std6ranges3__45__cpo9iter_swapE[1];
.global .align 1 .b8 _ZN34_INTERNAL_b47e9edc_4_k_cu_f896e1124cuda3std6ranges3__45__cpo4nextE[1];
.global .align 1 .b8 _ZN34_INTERNAL_b47e9edc_4_k_cu_f896e1124cuda3std6ranges3__45__cpo4prevE[1];
.global .align 1 .b8 _ZN34_INTERNAL_b47e9edc_4_k_cu_f896e1124cuda3std6ranges3__45__cpo4dataE[1];
.global .align 1 .b8 _ZN34_INTERNAL_b47e9edc_4_k_cu_f896e1124cuda3std6ranges3__45__cpo5cdataE[1];
.global .align 1 .b8 _ZN34_INTERNAL_b47e9edc_4_k_cu_f896e1124cuda3std6ranges3__45__cpo4sizeE[1];
.global .align 1 .b8 _ZN34_INTERNAL_b47e9edc_4_k_cu_f896e1124cuda3std6ranges3__45__cpo5ssizeE[1];
.global .align 1 .b8 _ZN34_INTERNAL_b47e9edc_4_k_cu_f896e1124cuda3std6ranges3__45__cpo8distanceE[1];
.global .align 1 .b8 _ZN34_INTERNAL_b47e9edc_4_k_cu_f896e1126thrust24THRUST_300001_SM_1000_NS8cuda_cub3parE[1];
.global .align 1 .b8 _ZN34_INTERNAL_b47e9edc_4_k_cu_f896e1126thrust24THRUST_300001_SM_1000_NS8cuda_cub10par_nosyncE[1];
.global .align 1 .b8 _ZN34_INTERNAL_b47e9edc_4_k_cu_f896e1126thrust24THRUST_300001_SM_1000_NS6system6detail10sequential3seqE[1];
.global .align 1 .b8 _ZN34_INTERNAL_b47e9edc_4_k_cu_f896e1126thrust24THRUST_300001_SM_1000_NS12placeholders2_1E[1];
.global .align 1 .b8 _ZN34_INTERNAL_b47e9edc_4_k_cu_f896e1126thrust24THRUST_300001_SM_1000_NS12placeholders2_2E[1];
.global .align 1 .b8 _ZN34_INTERNAL_b47e9edc_4_k_cu_f896e1126thrust24THRUST_300001_SM_1000_NS12placeholders2_3E[1];
.global .align 1 .b8 _ZN34_INTERNAL_b47e9edc_4_k_cu_f896e1126thrust24THRUST_300001_SM_1000_NS12placeholders2_4E[1];
.global .align 1 .b8 _ZN34_INTERNAL_b47e9edc_4_k_cu_f896e1126thrust24THRUST_300001_SM_1000_NS12placeholders2_5E[1];
.global .align 1 .b8 _ZN34_INTERNAL_b47e9edc_4_k_cu_f896e1126thrust24THRUST_300001_SM_1000_NS12placeholders2_6E[1];
.global .align 1 .b8 _ZN34_INTERNAL_b47e9edc_4_k_cu_f896e1126thrust24THRUST_300001_SM_1000_NS12placeholders2_7E[1];
.global .align 1 .b8 _ZN34_INTERNAL_b47e9edc_4_k_cu_f896e1126thrust24THRUST_300001_SM_1000_NS12placeholders2_8E[1];
.global .align 1 .b8 _ZN34_INTERNAL_b47e9edc_4_k_cu_f896e1126thrust24THRUST_300001_SM_1000_NS12placeholders2_9E[1];
.global .align 1 .b8 _ZN34_INTERNAL_b47e9edc_4_k_cu_f896e1126thrust24THRUST_300001_SM_1000_NS12placeholders3_10E[1];
.global .align 1 .b8 _ZN34_INTERNAL_b47e9edc_4_k_cu_f896e1126thrust24THRUST_300001_SM_1000_NS3seqE[1];
.extern .shared .align 16 .b8 sdata[];

.visible .entry _Z7stenciliiPiS_(
	.param .u32 _Z7stenciliiPiS__param_0,
	.param .u32 _Z7stenciliiPiS__param_1,
	.param .u64 .ptr .align 1 _Z7stenciliiPiS__param_2,
	.param .u64 .ptr .align 1 _Z7stenciliiPiS__param_3
)
{
	.reg .pred 	%p<10>;
	.reg .b32 	%r<68>;
	.reg .b64 	%rd<28>;

	ld.param.u32 	%r6, [_Z7stenciliiPiS__param_0];
	ld.param.u32 	%r7, [_Z7stenciliiPiS__param_1];
	ld.param.u64 	%rd3, [_Z7stenciliiPiS__param_2];
	ld.param.u64 	%rd4, [_Z7stenciliiPiS__param_3];
	cvta.to.global.u64 	%rd1, %rd4;
	cvta.to.global.u64 	%rd2, %rd3;
	mov.u32 	%r1, %ctaid.x;
	setp.ne.s32 	%p1, %r1, 0;
	setp.ne.s32 	%p2, %r1, 511;
	and.pred  	%p3, %p1, %p2;
	mov.u32 	%r2, %ctaid.y;
	setp.ne.s32 	%p4, %r2, 0;
	and.pred  	%p5, %p4, %p3;
	setp.ne.s32 	%p6, %r2, 511;
	and.pred  	%p7, %p6, %p5;
	@%p7 bra 	$L__BB0_2;
	mov.u32 	%r36, %ntid.x;
	mov.u32 	%r37, %tid.x;
	mad.lo.s32 	%r38, %r1, %r36, %r37;
	mov.u32 	%r39, %ntid.y;
	mov.u32 	%r40, %tid.y;
	mad.lo.s32 	%r41, %r2, %r39, %r40;
	mul.lo.s32 	%r42, %r7, %r38;
	add.s32 	%r43, %r42, %r41;
	mul.wide.u32 	%rd17, %r43, 4;
	add.s64 	%rd18, %rd2, %rd17;
	ld.global.u32 	%r44, [%rd18];
	add.s32 	%r45, %r6, %r38;
	add.s32 	%r46, %r45, -1;
	rem.u32 	%r47, %r46, %r6;
	mad.lo.s32 	%r48, %r47, %r7, %r41;
	mul.wide.u32 	%rd19, %r48, 4;
	add.s64 	%rd20, %rd2, %rd19;
	ld.global.u32 	%r49, [%rd20];
	add.s32 	%r50, %r38, 1;
	rem.u32 	%r51, %r50, %r6;
	mad.lo.s32 	%r52, %r51, %r7, %r41;
	mul.wide.u32 	%rd21, %r52, 4;
	add.s64 	%rd22, %rd2, %rd21;
	ld.global.u32 	%r53, [%rd22];
	add.s32 	%r54, %r41, %r7;
	add.s32 	%r55, %r54, -1;
	rem.u32 	%r56, %r55, %r7;
	add.s32 	%r57, %r56, %r42;
	mul.wide.u32 	%rd23, %r57, 4;
	add.s64 	%rd24, %rd2, %rd23;
	ld.global.u32 	%r58, [%rd24];
	add.s32 	%r59, %r41, 1;
	rem.u32 	%r60, %r59, %r7;
	add.s32 	%r61, %r60, %r42;
	mul.wide.u32 	%rd25, %r61, 4;
	add.s64 	%rd26, %rd2, %rd25;
	ld.global.u32 	%r62, [%rd26];
	shl.b32 	%r63, %r44, 2;
	sub.s32 	%r64, %r49, %r63;
	add.s32 	%r65, %r64, %r53;
	add.s32 	%r66, %r65, %r58;
	add.s32 	%r67, %r66, %r62;
	add.s64 	%rd27, %rd1, %rd17;
	st.global.u32 	[%rd27], %r67;
	bra.uni 	$L__BB0_7;
$L__BB0_2:
	mov.u32 	%r8, %ntid.x;
	mov.u32 	%r9, %tid.x;
	mad.lo.s32 	%r10, %r1, %r8, %r9;
	mov.u32 	%r11, %ntid.y;
	mov.u32 	%r3, %tid.y;
	mad.lo.s32 	%r12, %r2, %r11, %r3;
	mad.lo.s32 	%r4, %r7, %r10, %r12;
	mad.lo.s32 	%r13, %r9, 34, %r3;
	mul.wide.u32 	%rd5, %r4, 4;
	add.s64 	%rd6, %rd2, %rd5;
	ld.global.u32 	%r14, [%rd6];
	shl.b32 	%r15, %r13, 2;
	mov.u32 	%r16, sdata;
	add.s32 	%r5, %r16, %r15;
	st.shared.u32 	[%r5+140], %r14;
	setp.ne.s32 	%p8, %r9, 0;
	@%p8 bra 	$L__BB0_4;
	shl.b32 	%r17, %r7, 5;
	sub.s32 	%r18, %r4, %r7;
	mul.wide.u32 	%rd7, %r18, 4;
	add.s64 	%rd8, %rd2, %rd7;
	ld.global.u32 	%r19, [%rd8];
	st.shared.u32 	[%r5+4], %r19;
	add.s32 	%r20, %r4, %r17;
	mul.wide.u32 	%rd9, %r20, 4;
	add.s64 	%rd10, %rd2, %rd9;
	ld.global.u32 	%r21, [%rd10];
	st.shared.u32 	[%r5+4236], %r21;
$L__BB0_4:
	setp.ne.s32 	%p9, %r3, 0;
	@%p9 bra 	$L__BB0_6;
	add.s32 	%r22, %r4, -1;
	mul.wide.u32 	%rd11, %r22, 4;
	add.s64 	%rd12, %rd2, %rd11;
	ld.global.u32 	%r23, [%rd12];
	st.shared.u32 	[%r5+136], %r23;
	add.s32 	%r24, %r4, 32;
	mul.wide.u32 	%rd13, %r24, 4;
	add.s64 	%rd14, %rd2, %rd13;
	ld.global.u32 	%r25, [%rd14];
	st.shared.u32 	[%r5+268], %r25;
$L__BB0_6:
	bar.sync 	0;
	ld.shared.u32 	%r26, [%r5+4];
	ld.shared.u32 	%r27, [%r5+276];
	add.s32 	%r28, %r27, %r26;
	ld.shared.u32 	%r29, [%r5+136];
	add.s32 	%r30, %r28, %r29;
	ld.shared.u32 	%r31, [%r5+144];
	add.s32 	%r32, %r30, %r31;
	ld.shared.u32 	%r33, [%r5+140];
	shl.b32 	%r34, %r33, 2;
	sub.s32 	%r35, %r32, %r34;
	add.s64 	%rd16, %rd1, %rd5;
	st.global.u32 	[%rd16], %r35;
$L__BB0_7:
	ret;

}
	// .globl	_ZN3cub18CUB_300001_SM_10006detail11EmptyKernelIvEEvv
.visible .entry _ZN3cub18CUB_300001_SM_10006detail11EmptyKernelIvEEvv()
{


	ret;

}


// ===== COMPILED SASS (sm_100) =====

	.target	sm_100

	.elftype	@"ET_EXEC"


//--------------------- .note.nv.tkinfo           --------------------------
	.section	.note.nv.tkinfo,"",@"SHT_NOTE"
	.sectionflags	@"SHF_NOTE_NV_TKINFO"
	.tkinfo
        /*0018*/ 	.word	0x00000002
        /*0030*/ 	.string	""
        /*0030*/ 	.string	"ptxas"
        /*0030*/ 	.string	"Cuda compilation tools, release 13.0, V13.0.88"
        /*0030*/ 	.string	"Build cuda_13.0.r13.0/compiler.36424714_0"
        /*0030*/ 	.string	"-arch sm_100 -m 64 "



//--------------------- .note.nv.cuinfo           --------------------------
	.section	.note.nv.cuinfo,"",@"SHT_NOTE"
	.sectionflags	@"SHF_NOTE_NV_CUINFO"
        /*0018*/ 	.short	0x0002
        /*001a*/ 	.short	0x0064
        /*001c*/ 	.short	0x0082
	.zero		2


//--------------------- .nv.info                  --------------------------
	.section	.nv.info,"",@"SHT_CUDA_INFO"
	.align	4


	//----- nvinfo : EIATTR_REGCOUNT
	.align		4
        /*0000*/ 	.byte	0x04, 0x2f
        /*0002*/ 	.short	(.L_44 - .L_43)
	.align		4
.L_43:
        /*0004*/ 	.word	index@(_Z7stenciliiPiS_)
        /*0008*/ 	.word	0x00000015


	//----- nvinfo : EIATTR_FRAME_SIZE
	.align		4
.L_44:
        /*000c*/ 	.byte	0x04, 0x11
        /*000e*/ 	.short	(.L_46 - .L_45)
	.align		4
.L_45:
        /*0010*/ 	.word	index@(_Z7stenciliiPiS_)
        /*0014*/ 	.word	0x00000000


	//----- nvinfo : EIATTR_REGCOUNT
	.align		4
.L_46:
        /*0018*/ 	.byte	0x04, 0x2f
        /*001a*/ 	.short	(.L_48 - .L_47)
	.align		4
.L_47:
        /*001c*/ 	.word	index@(_ZN3cub18CUB_300001_SM_10006detail11EmptyKernelIvEEvv)
        /*0020*/ 	.word	0x00000004


	//----- nvinfo : EIATTR_FRAME_SIZE
	.align		4
.L_48:
        /*0024*/ 	.byte	0x04, 0x11
        /*0026*/ 	.short	(.L_50 - .L_49)
	.align		4
.L_49:
        /*0028*/ 	.word	index@(_ZN3cub18CUB_300001_SM_10006detail11EmptyKernelIvEEvv)
        /*002c*/ 	.word	0x00000000


	//----- nvinfo : EIATTR_MIN_STACK_SIZE
	.align		4
.L_50:
        /*0030*/ 	.byte	0x04, 0x12
        /*0032*/ 	.short	(.L_52 - .L_51)
	.align		4
.L_51:
        /*0034*/ 	.word	index@(_ZN3cub18CUB_300001_SM_10006detail11EmptyKernelIvEEvv)
        /*0038*/ 	.word	0x00000000


	//----- nvinfo : EIATTR_MIN_STACK_SIZE
	.align		4
.L_52:
        /*003c*/ 	.byte	0x04, 0x12
        /*003e*/ 	.short	(.L_54 - .L_53)
	.align		4
.L_53:
        /*0040*/ 	.word	index@(_Z7stenciliiPiS_)
        /*0044*/ 	.word	0x00000000
.L_54:


//--------------------- .nv.compat                --------------------------
	.section	.nv.compat,"",@"SHT_CUDA_COMPAT_INFO"
	.align	4
        /*0000*/ 	.byte	0x02, 0x09, 0x00, 0x00, 0x02, 0x02, 0x01, 0x00, 0x02, 0x05, 0x05, 0x00, 0x03, 0x07, 0x01, 0x01
        /*0010*/ 	.byte	0x02, 0x03, 0x00, 0x00, 0x02, 0x06, 0x01, 0x00, 0x04, 0x0b, 0x08, 0x00, 0x09, 0x00, 0x00, 0x00
        /*0020*/ 	.byte	0x00, 0x00, 0x00, 0x00


//--------------------- .nv.info._ZN3cub18CUB_300001_SM_10006detail11EmptyKernelIvEEvv --------------------------
	.section	.nv.info._ZN3cub18CUB_300001_SM_10006detail11EmptyKernelIvEEvv,"",@"SHT_CUDA_INFO"
	.sectionflags	@""
	.align	4


	//----- nvinfo : EIATTR_CUDA_API_VERSION
	.align		4
        /*0000*/ 	.byte	0x04, 0x37
        /*0002*/ 	.short	(.L_56 - .L_55)
.L_55:
        /*0004*/ 	.word	0x00000082


	//----- nvinfo : EIATTR_SPARSE_MMA_MASK
	.align		4
.L_56:
        /*0008*/ 	.byte	0x03, 0x50
        /*000a*/ 	.short	0x0000


	//----- nvinfo : EIATTR_MAXREG_COUNT
	.align		4
        /*000c*/ 	.byte	0x03, 0x1b
        /*000e*/ 	.short	0x00ff


	//----- nvinfo : EIATTR_MERCURY_ISA_VERSION
	.align		4
        /*0010*/ 	.byte	0x03, 0x5f
        /*0012*/ 	.short	0x0101


	//----- nvinfo : EIATTR_VRC_CTA_INIT_COUNT
	.align		4
        /*0014*/ 	.byte	0x02, 0x4a
	.zero		1
	.zero		1


	//----- nvinfo : EIATTR_EXIT_INSTR_OFFSETS
	.align		4
        /*0018*/ 	.byte	0x04, 0x1c
        /*001a*/ 	.short	(.L_58 - .L_57)


	//   ....[0]....
.L_57:
        /*001c*/ 	.word	0x00000010


	//----- nvinfo : EIATTR_SW_WAR
	.align		4
.L_58:
        /*0020*/ 	.byte	0x04, 0x36
        /*0022*/ 	.short	(.L_60 - .L_59)
.L_59:
        /*0024*/ 	.word	0x00000008
.L_60:


//--------------------- .nv.info._Z7stenciliiPiS_ --------------------------
	.section	.nv.info._Z7stenciliiPiS_,"",@"SHT_CUDA_INFO"
	.sectionflags	@""
	.align	4


	//----- nvinfo : EIATTR_CUDA_API_VERSION
	.align		4
        /*0000*/ 	.byte	0x04, 0x37
        /*0002*/ 	.short	(.L_62 - .L_61)
.L_61:
        /*0004*/ 	.word	0x00000082


	//----- nvinfo : EIATTR_KPARAM_INFO
	.align		4
.L_62:
        /*0008*/ 	.byte	0x04, 0x17
        /*000a*/ 	.short	(.L_64 - .L_63)
.L_63:
        /*000c*/ 	.word	0x00000000
        /*0010*/ 	.short	0x0003
        /*0012*/ 	.short	0x0010
        /*0014*/ 	.byte	0x00, 0xf5, 0x21, 0x00


	//----- nvinfo : EIATTR_KPARAM_INFO
	.align		4
.L_64:
        /*0018*/ 	.byte	0x04, 0x17
        /*001a*/ 	.short	(.L_66 - .L_65)
.L_65:
        /*001c*/ 	.word	0x00000000
        /*0020*/ 	.short	0x0002
        /*0022*/ 	.short	0x0008
        /*0024*/ 	.byte	0x00, 0xf5, 0x21, 0x00


	//----- nvinfo : EIATTR_KPARAM_INFO
	.align		4
.L_66:
        /*0028*/ 	.byte	0x04, 0x17
        /*002a*/ 	.short	(.L_68 - .L_67)
.L_67:
        /*002c*/ 	.word	0x00000000
        /*0030*/ 	.short	0x0001
        /*0032*/ 	.short	0x0004
        /*0034*/ 	.byte	0x00, 0xf0, 0x11, 0x00


	//----- nvinfo : EIATTR_KPARAM_INFO
	.align		4
.L_68:
        /*0038*/ 	.byte	0x04, 0x17
        /*003a*/ 	.short	(.L_70 - .L_69)
.L_69:
        /*003c*/ 	.word	0x00000000
        /*0040*/ 	.short	0x0000
        /*0042*/ 	.short	0x0000
        /*0044*/ 	.byte	0x00, 0xf0, 0x11, 0x00


	//----- nvinfo : EIATTR_SPARSE_MMA_MASK
	.align		4
.L_70:
        /*0048*/ 	.byte	0x03, 0x50
        /*004a*/ 	.short	0x0000


	//----- nvinfo : EIATTR_MAXREG_COUNT
	.align		4
        /*004c*/ 	.byte	0x03, 0x1b
        /*004e*/ 	.short	0x00ff


	//----- nvinfo : EIATTR_NUM_BARRIERS
	.align		4
        /*0050*/ 	.byte	0x02, 0x4c
        /*0052*/ 	.byte	0x01
	.zero		1


	//----- nvinfo : EIATTR_MERCURY_ISA_VERSION
	.align		4
        /*0054*/ 	.byte	0x03, 0x5f
        /*0056*/ 	.short	0x0101


	//----- nvinfo : EIATTR_VRC_CTA_INIT_COUNT
	.align		4
        /*0058*/ 	.byte	0x02, 0x4a
	.zero		1
	.zero		1


	//----- nvinfo : EIATTR_EXIT_INSTR_OFFSETS
	.align		4
        /*005c*/ 	.byte	0x04, 0x1c
        /*005e*/ 	.short	(.L_72 - .L_71)


	//   ....[0]....
.L_71:
        /*0060*/ 	.word	0x000005e0


	//   ....[1]....
        /*0064*/ 	.word	0x000008e0


	//----- nvinfo : EIATTR_CBANK_PARAM_SIZE
	.align		4
.L_72:
        /*0068*/ 	.byte	0x03, 0x19
        /*006a*/ 	.short	0x0018


	//----- nvinfo : EIATTR_PARAM_CBANK
	.align		4
        /*006c*/ 	.byte	0x04, 0x0a
        /*006e*/ 	.short	(.L_74 - .L_73)
	.align		4
.L_73:
        /*0070*/ 	.word	index@(.nv.constant0._Z7stenciliiPiS_)
        /*0074*/ 	.short	0x0380
        /*0076*/ 	.short	0x0018


	//----- nvinfo : EIATTR_SW_WAR
	.align		4
.L_74:
        /*0078*/ 	.byte	0x04, 0x36
        /*007a*/ 	.short	(.L_76 - .L_75)
.L_75:
        /*007c*/ 	.word	0x00000008
.L_76:


//--------------------- .nv.callgraph             --------------------------
	.section	.nv.callgraph,"",@"SHT_CUDA_CALLGRAPH"
	.align	4
	.sectionentsize	8
	.align		4
        /*0000*/ 	.word	0x00000000
	.align		4
        /*0004*/ 	.word	0xffffffff
	.align		4
        /*0008*/ 	.word	0x00000000
	.align		4
        /*000c*/ 	.word	0xfffffffe
	.align		4
        /*0010*/ 	.word	0x00000000
	.align		4
        /*0014*/ 	.word	0xfffffffd
	.align		4
        /*0018*/ 	.word	0x00000000
	.align		4
        /*001c*/ 	.word	0xfffffffc


//--------------------- .nv.constant4             --------------------------
	.section	.nv.constant4,"a",@progbits
	.align	8
	.align		8
.nv.constant4:
        /*0000*/ 	.dword	_ZN34_INTERNAL_b47e9edc_4_k_cu_f896e1124cuda3std3__45__cpo5beginE
	.align		8
        /*0008*/ 	.dword	_ZN34_INTERNAL_b47e9edc_4_k_cu_f896e1124cuda3std3__45__cpo3endE
	.align		8
        /*0010*/ 	.dword	_ZN34_INTERNAL_b47e9edc_4_k_cu_f896e1124cuda3std3__45__cpo6cbeginE
	.align		8
        /*0018*/ 	.dword	_ZN34_INTERNAL_b47e9edc_4_k_cu_f896e1124cuda3std3__45__cpo4cendE
	.align		8
        /*0020*/ 	.dword	_ZN34_INTERNAL_b47e9edc_4_k_cu_f896e1124cuda3std3__45__cpo6rbeginE
	.align		8
        /*0028*/ 	.dword	_ZN34_INTERNAL_b47e9edc_4_k_cu_f896e1124cuda3std3__45__cpo4rendE
	.align		8
        /*0030*/ 	.dword	_ZN34_INTERNAL_b47e9edc_4_k_cu_f896e1124cuda3std3__45__cpo7crbeginE
	.align		8
        /*0038*/ 	.dword	_ZN34_INTERNAL_b47e9edc_4_k_cu_f896e1124cuda3std3__45__cpo5crendE
	.align		8
        /*0040*/ 	.dword	_ZN34_INTERNAL_b47e9edc_4_k_cu_f896e1124cuda3std3__436_GLOBAL__N__b47e9edc_4_k_cu_f896e1126ignoreE
	.align		8
        /*0048*/ 	.dword	_ZN34_INTERNAL_b47e9edc_4_k_cu_f896e1124cuda3std3__419piecewise_constructE
	.align		8
        /*0050*/ 	.dword	_ZN34_INTERNAL_b47e9edc_4_k_cu_f896e1124cuda3std3__48in_placeE
	.align		8
        /*0058*/ 	.dword	_ZN34_INTERNAL_b47e9edc_4_k_cu_f896e1124cuda3std3__420unreachable_sentinelE
	.align		8
        /*0060*/ 	.dword	_ZN34_INTERNAL_b47e9edc_4_k_cu_f896e1124cuda3std3__47nulloptE
	.align		8
        /*0068*/ 	.dword	_ZN34_INTERNAL_b47e9edc_4_k_cu_f896e1124cuda3std3__48unexpectE
	.align		8
        /*0070*/ 	.dword	_ZN34_INTERNAL_b47e9edc_4_k_cu_f896e1124cuda3std6ranges3__45__cpo4swapE
	.align		8
        /*0078*/ 	.dword	_ZN34_INTERNAL_b47e9edc_4_k_cu_f896e1124cuda3std6ranges3__45__cpo9iter_moveE
	.align		8
        /*0080*/ 	.dword	_ZN34_INTERNAL_b47e9edc_4_k_cu_f896e1124cuda3std6ranges3__45__cpo5beginE
	.align		8
        /*0088*/ 	.dword	_ZN34_INTERNAL_b47e9edc_4_k_cu_f896e1124cuda3std6ranges3__45__cpo3endE
	.align		8
        /*0090*/ 	.dword	_ZN34_INTERNAL_b47e9edc_4_k_cu_f896e1124cuda3std6ranges3__45__cpo6cbeginE
	.align		8
        /*0098*/ 	.dword	_ZN34_INTERNAL_b47e9edc_4_k_cu_f896e1124cuda3std6ranges3__45__cpo4cendE
	.align		8
        /*00a0*/ 	.dword	_ZN34_INTERNAL_b47e9edc_4_k_cu_f896e1124cuda3std6ranges3__45__cpo7advanceE
	.align		8
        /*00a8*/ 	.dword	_ZN34_INTERNAL_b47e9edc_4_k_cu_f896e1124cuda3std6ranges3__45__cpo9iter_swapE
	.align		8
        /*00b0*/ 	.dword	_ZN34_INTERNAL_b47e9edc_4_k_cu_f896e1124cuda3std6ranges3__45__cpo4nextE
	.align		8
        /*00b8*/ 	.dword	_ZN34_INTERNAL_b47e9edc_4_k_cu_f896e1124cuda3std6ranges3__45__cpo4prevE
	.align		8
        /*00c0*/ 	.dword	_ZN34_INTERNAL_b47e9edc_4_k_cu_f896e1124cuda3std6ranges3__45__cpo4dataE
	.align		8
        /*00c8*/ 	.dword	_ZN34_INTERNAL_b47e9edc_4_k_cu_f896e1124cuda3std6ranges3__45__cpo5cdataE
	.align		8
        /*00d0*/ 	.dword	_ZN34_INTERNAL_b47e9edc_4_k_cu_f896e1124cuda3std6ranges3__45__cpo4sizeE
	.align		8
        /*00d8*/ 	.dword	_ZN34_INTERNAL_b47e9edc_4_k_cu_f896e1124cuda3std6ranges3__45__cpo5ssizeE
	.align		8
        /*00e0*/ 	.dword	_ZN34_INTERNAL_b47e9edc_4_k_cu_f896e1124cuda3std6ranges3__45__cpo8distanceE
	.align		8
        /*00e8*/ 	.dword	_ZN34_INTERNAL_b47e9edc_4_k_cu_f896e1126thrust24THRUST_300001_SM_1000_NS8cuda_cub3parE
	.align		8
        /*00f0*/ 	.dword	_ZN34_INTERNAL_b47e9edc_4_k_cu_f896e1126thrust24THRUST_300001_SM_1000_NS8cuda_cub10par_nosyncE
	.align		8
        /*00f8*/ 	.dword	_ZN34_INTERNAL_b47e9edc_4_k_cu_f896e1126thrust24THRUST_300001_SM_1000_NS6system6detail10sequential3seqE
	.align		8
        /*0100*/ 	.dword	_ZN34_INTERNAL_b47e9edc_4_k_cu_f896e1126thrust24THRUST_300001_SM_1000_NS12placeholders2_1E
	.align		8
        /*0108*/ 	.dword	_ZN34_INTERNAL_b47e9edc_4_k_cu_f896e1126thrust24THRUST_300001_SM_1000_NS12placeholders2_2E
	.align		8
        /*0110*/ 	.dword	_ZN34_INTERNAL_b47e9edc_4_k_cu_f896e1126thrust24THRUST_300001_SM_1000_NS12placeholders2_3E
	.align		8
        /*0118*/ 	.dword	_ZN34_INTERNAL_b47e9edc_4_k_cu_f896e1126thrust24THRUST_300001_SM_1000_NS12placeholders2_4E
	.align		8
        /*0120*/ 	.dword	_ZN34_INTERNAL_b47e9edc_4_k_cu_f896e1126thrust24THRUST_300001_SM_1000_NS12placeholders2_5E
	.align		8
        /*0128*/ 	.dword	_ZN34_INTERNAL_b47e9edc_4_k_cu_f896e1126thrust24THRUST_300001_SM_1000_NS12placeholders2_6E
	.align		8
        /*0130*/ 	.dword	_ZN34_INTERNAL_b47e9edc_4_k_cu_f896e1126thrust24THRUST_300001_SM_1000_NS12placeholders2_7E
	.align		8
        /*0138*/ 	.dword	_ZN34_INTERNAL_b47e9edc_4_k_cu_f896e1126thrust24THRUST_300001_SM_1000_NS12placeholders2_8E
	.align		8
        /*0140*/ 	.dword	_ZN34_INTERNAL_b47e9edc_4_k_cu_f896e1126thrust24THRUST_300001_SM_1000_NS12placeholders2_9E
	.align		8
        /*0148*/ 	.dword	_ZN34_INTERNAL_b47e9edc_4_k_cu_f896e1126thrust24THRUST_300001_SM_1000_NS12placeholders3_10E
	.align		8
        /*0150*/ 	.dword	_ZN34_INTERNAL_b47e9edc_4_k_cu_f896e1126thrust24THRUST_300001_SM_1000_NS3seqE


//--------------------- .text._ZN3cub18CUB_300001_SM_10006detail11EmptyKernelIvEEvv --------------------------
	.section	.text._ZN3cub18CUB_300001_SM_10006detail11EmptyKernelIvEEvv,"ax",@progbits
	.align	128
        .global         _ZN3cub18CUB_300001_SM_10006detail11EmptyKernelIvEEvv
        .type           _ZN3cub18CUB_300001_SM_10006detail11EmptyKernelIvEEvv,@function
        .size           _ZN3cub18CUB_300001_SM_10006detail11EmptyKernelIvEEvv,(.L_x_3 - _ZN3cub18CUB_300001_SM_10006detail11EmptyKernelIvEEvv)
        .other          _ZN3cub18CUB_300001_SM_10006detail11EmptyKernelIvEEvv,@"STO_CUDA_ENTRY STV_DEFAULT"
_ZN3cub18CUB_300001_SM_10006detail11EmptyKernelIvEEvv:
.text._ZN3cub18CUB_300001_SM_10006detail11EmptyKernelIvEEvv:
[----:B------:R-:W-:Y:S01]  /*0000*/  LDC R1, c[0x0][0x37c] ;  /* 0x0000df00ff017b82 */ /* 0x000fe20000000800 */
[----:B------:R-:W-:Y:S05]  /*0010*/  EXIT ;  /* 0x000000000000794d */ /* 0x000fea0003800000 */
.L_x_0:
[----:B------:R-:W-:-:S00]  /*0020*/  BRA `(.L_x_0) ;  /* 0xfffffffc00fc7947 */ /* 0x000fc0000383ffff */
[----:B------:R-:W-:-:S00]  /*0030*/  NOP ;  /* 0x0000000000007918 */ /* 0x000fc00000000000 */
        /* <DEDUP_REMOVED lines=12> */
.L_x_3:


//--------------------- .text._Z7stenciliiPiS_    --------------------------
	.section	.text._Z7stenciliiPiS_,"ax",@progbits
	.align	128
        .global         _Z7stenciliiPiS_
        .type           _Z7stenciliiPiS_,@function
        .size           _Z7stenciliiPiS_,(.L_x_4 - _Z7stenciliiPiS_)
        .other          _Z7stenciliiPiS_,@"STO_CUDA_ENTRY STV_DEFAULT"
_Z7stenciliiPiS_:
.text._Z7stenciliiPiS_:
[----:B------:R-:W-:Y:S01]  /*0000*/  LDC R1, c[0x0][0x37c] ;  /* 0x0000df00ff017b82 */ /* 0x000fe20000000800 */
[----:B------:R-:W0:Y:S01]  /*0010*/  S2R R10, SR_CTAID.X ;  /* 0x00000000000a7919 */ /* 0x000e220000002500 */
[----:B------:R-:W1:Y:S01]  /*0020*/  LDCU.64 UR6, c[0x0][0x358] ;  /* 0x00006b00ff0677ac */ /* 0x000e620008000a00 */
[----:B------:R-:W2:Y:S01]  /*0030*/  S2R R6, SR_CTAID.Y ;  /* 0x0000000000067919 */ /* 0x000ea20000002600 */
[----:B0-----:R-:W-:-:S04]  /*0040*/  ISETP.NE.AND P0, PT, R10, 0x1ff, PT ;  /* 0x000001ff0a00780c */ /* 0x001fc80003f05270 */
[----:B------:R-:W-:Y:S02]  /*0050*/  ISETP.NE.AND P0, PT, R10, RZ, P0 ;  /* 0x000000ff0a00720c */ /* 0x000fe40000705270 */
[C---:B--2---:R-:W-:Y:S02]  /*0060*/  ISETP.NE.AND P1, PT, R6.reuse, 0x1ff, PT ;  /* 0x000001ff0600780c */ /* 0x044fe40003f25270 */
[----:B------:R-:W-:-:S13]  /*0070*/  ISETP.NE.AND P0, PT, R6, RZ, P0 ;  /* 0x000000ff0600720c */ /* 0x000fda0000705270 */
[----:B-1----:R-:W-:Y:S05]  /*0080*/  @P0 BRA P1, `(.L_x_1) ;  /* 0x0000000400580947 */ /* 0x002fea0000800000 */
[----:B------:R-:W0:Y:S01]  /*0090*/  LDC.64 R2, c[0x0][0x380] ;  /* 0x0000e000ff027b82 */ /* 0x000e220000000a00 */
[----:B------:R-:W1:Y:S01]  /*00a0*/  S2R R11, SR_TID.X ;  /* 0x00000000000b7919 */ /* 0x000e620000002100 */
[----:B------:R-:W1:Y:S01]  /*00b0*/  LDCU UR4, c[0x0][0x360] ;  /* 0x00006c00ff0477ac */ /* 0x000e620008000800 */
[----:B------:R-:W2:Y:S01]  /*00c0*/  S2R R13, SR_TID.Y ;  /* 0x00000000000d7919 */ /* 0x000ea20000002200 */
[----:B------:R-:W2:Y:S01]  /*00d0*/  LDCU UR5, c[0x0][0x364] ;  /* 0x00006c80ff0577ac */ /* 0x000ea20008000800 */
[----:B0-----:R-:W0:Y:S01]  /*00e0*/  I2F.U32.RP R0, R2 ;  /* 0x0000000200007306 */ /* 0x001e220000209000 */
[----:B------:R-:W-:-:S07]  /*00f0*/  ISETP.NE.U32.AND P4, PT, R2, RZ, PT ;  /* 0x000000ff0200720c */ /* 0x000fce0003f85070 */
[----:B------:R-:W3:Y:S01]  /*0100*/  I2F.U32.RP R7, R3 ;  /* 0x0000000300077306 */ /* 0x000ee20000209000 */
[----:B--2---:R-:W-:-:S07]  /*0110*/  IMAD R6, R6, UR5, R13 ;  /* 0x0000000506067c24 */ /* 0x004fce000f8e020d */
[----:B0-----:R-:W0:Y:S01]  /*0120*/  MUFU.RCP R0, R0 ;  /* 0x0000000000007308 */ /* 0x001e220000001000 */
[----:B------:R-:W-:-:S07]  /*0130*/  IADD3 R12, PT, PT, R6, 0x1, RZ ;  /* 0x00000001060c7810 */ /* 0x000fce0007ffe0ff */
[----:B---3--:R-:W2:Y:S01]  /*0140*/  MUFU.RCP R7, R7 ;  /* 0x0000000700077308 */ /* 0x008ea20000001000 */
[----:B0-----:R-:W-:Y:S01]  /*0150*/  IADD3 R8, PT, PT, R0, 0xffffffe, RZ ;  /* 0x0ffffffe00087810 */ /* 0x001fe20007ffe0ff */
[----:B-1----:R-:W-:-:S06]  /*0160*/  IMAD R0, R10, UR4, R11 ;  /* 0x000000040a007c24 */ /* 0x002fcc000f8e020b */
[----:B------:R0:W1:Y:S01]  /*0170*/  F2I.FTZ.U32.TRUNC.NTZ R9, R8 ;  /* 0x0000000800097305 */ /* 0x000062000021f000 */
[----:B------:R-:W-:Y:S01]  /*0180*/  VIADD R11, R0, 0x1 ;  /* 0x00000001000b7836 */ /* 0x000fe20000000000 */
[----:B--2---:R-:W-:-:S06]  /*0190*/  IADD3 R4, PT, PT, R7, 0xffffffe, RZ ;  /* 0x0ffffffe07047810 */ /* 0x004fcc0007ffe0ff */
[----:B------:R2:W3:Y:S01]  /*01a0*/  F2I.FTZ.U32.TRUNC.NTZ R5, R4 ;  /* 0x0000000400057305 */ /* 0x0004e2000021f000 */
[----:B0-----:R-:W-:Y:S02]  /*01b0*/  HFMA2 R8, -RZ, RZ, 0, 0 ;  /* 0x00000000ff087431 */ /* 0x001fe400000001ff */
[----:B-1----:R-:W-:Y:S01]  /*01c0*/  IMAD.MOV R15, RZ, RZ, -R9 ;  /* 0x000000ffff0f7224 */ /* 0x002fe200078e0a09 */
[----:B--2---:R-:W-:-:S03]  /*01d0*/  MOV R4, RZ ;  /* 0x000000ff00047202 */ /* 0x004fc60000000f00 */
[----:B------:R-:W-:Y:S01]  /*01e0*/  IMAD R7, R15, R2, RZ ;  /* 0x000000020f077224 */ /* 0x000fe200078e02ff */
[----:B---3--:R-:W-:-:S03]  /*01f0*/  IADD3 R10, PT, PT, RZ, -R5, RZ ;  /* 0x80000005ff0a7210 */ /* 0x008fc60007ffe0ff */
[----:B------:R-:W-:Y:S01]  /*0200*/  IMAD.HI.U32 R8, R9, R7, R8 ;  /* 0x0000000709087227 */ /* 0x000fe200078e0008 */
[----:B------:R-:W-:-:S03]  /*0210*/  IADD3 R7, PT, PT, R0, -0x1, R2 ;  /* 0xffffffff00077810 */ /* 0x000fc60007ffe002 */
[----:B------:R-:W-:Y:S02]  /*0220*/  IMAD R13, R10, R3, RZ ;  /* 0x000000030a0d7224 */ /* 0x000fe400078e02ff */
[----:B------:R-:W-:-:S04]  /*0230*/  IMAD.HI.U32 R9, R8, R7, RZ ;  /* 0x0000000708097227 */ /* 0x000fc800078e00ff */
[----:B------:R-:W-:-:S04]  /*0240*/  IMAD.HI.U32 R8, R8, R11, RZ ;  /* 0x0000000b08087227 */ /* 0x000fc800078e00ff */
[----:B------:R-:W-:Y:S01]  /*0250*/  IMAD.HI.U32 R5, R5, R13, R4 ;  /* 0x0000000d05057227 */ /* 0x000fe200078e0004 */
[----:B------:R-:W-:Y:S02]  /*0260*/  IADD3 R4, PT, PT, R6, -0x1, R3 ;  /* 0xffffffff06047810 */ /* 0x000fe40007ffe003 */
[----:B------:R-:W-:Y:S01]  /*0270*/  IADD3 R10, PT, PT, -R8, RZ, RZ ;  /* 0x000000ff080a7210 */ /* 0x000fe20007ffe1ff */
[----:B------:R-:W-:Y:S02]  /*0280*/  IMAD.MOV R9, RZ, RZ, -R9 ;  /* 0x000000ffff097224 */ /* 0x000fe400078e0a09 */
[----:B------:R-:W-:-:S04]  /*0290*/  IMAD.HI.U32 R8, R5, R4, RZ ;  /* 0x0000000405087227 */ /* 0x000fc800078e00ff */
[----:B------:R-:W-:Y:S01]  /*02a0*/  IMAD.HI.U32 R5, R5, R12, RZ ;  /* 0x0000000c05057227 */ /* 0x000fe200078e00ff */
[----:B------:R-:W-:-:S03]  /*02b0*/  IADD3 R8, PT, PT, -R8, RZ, RZ ;  /* 0x000000ff08087210 */ /* 0x000fc60007ffe1ff */
[C---:B------:R-:W-:Y:S01]  /*02c0*/  IMAD R7, R2.reuse, R9, R7 ;  /* 0x0000000902077224 */ /* 0x040fe200078e0207 */
[----:B------:R-:W-:Y:S01]  /*02d0*/  LOP3.LUT R9, RZ, R3, RZ, 0x33, !PT ;  /* 0x00000003ff097212 */ /* 0x000fe200078e33ff */
[----:B------:R-:W-:Y:S02]  /*02e0*/  IMAD R11, R2, R10, R11 ;  /* 0x0000000a020b7224 */ /* 0x000fe400078e020b */
[----:B------:R-:W-:Y:S01]  /*02f0*/  IMAD.MOV R5, RZ, RZ, -R5 ;  /* 0x000000ffff057224 */ /* 0x000fe200078e0a05 */
[----:B------:R-:W-:Y:S01]  /*0300*/  ISETP.GE.U32.AND P0, PT, R7, R2, PT ;  /* 0x000000020700720c */ /* 0x000fe20003f06070 */
[----:B------:R-:W-:Y:S01]  /*0310*/  IMAD R10, R3, R8, R4 ;  /* 0x00000008030a7224 */ /* 0x000fe200078e0204 */
[-C--:B------:R-:W-:Y:S01]  /*0320*/  ISETP.GE.U32.AND P1, PT, R11, R2.reuse, PT ;  /* 0x000000020b00720c */ /* 0x080fe20003f26070 */
[----:B------:R-:W-:Y:S01]  /*0330*/  IMAD R14, R3, R5, R12 ;  /* 0x00000005030e7224 */ /* 0x000fe200078e020c */
[----:B------:R-:W-:Y:S01]  /*0340*/  LOP3.LUT R8, RZ, R2, RZ, 0x33, !PT ;  /* 0x00000002ff087212 */ /* 0x000fe200078e33ff */
[----:B------:R-:W0:Y:S01]  /*0350*/  LDC.64 R4, c[0x0][0x388] ;  /* 0x0000e200ff047b82 */ /* 0x000e220000000a00 */
[----:B------:R-:W-:-:S02]  /*0360*/  ISETP.GE.U32.AND P2, PT, R10, R3, PT ;  /* 0x000000030a00720c */ /* 0x000fc40003f46070 */
[----:B------:R-:W-:-:S05]  /*0370*/  ISETP.GE.U32.AND P3, PT, R14, R3, PT ;  /* 0x000000030e00720c */ /* 0x000fca0003f66070 */
[-C--:B------:R-:W-:Y:S02]  /*0380*/  @P0 IADD3 R7, PT, PT, R7, -R2.reuse, RZ ;  /* 0x8000000207070210 */ /* 0x080fe40007ffe0ff */
[-C--:B------:R-:W-:Y:S02]  /*0390*/  @P1 IADD3 R11, PT, PT, R11, -R2.reuse, RZ ;  /* 0x800000020b0b1210 */ /* 0x080fe40007ffe0ff */
[-C--:B------:R-:W-:Y:S02]  /*03a0*/  ISETP.GE.U32.AND P1, PT, R7, R2.reuse, PT ;  /* 0x000000020700720c */ /* 0x080fe40003f26070 */
[----:B------:R-:W-:Y:S01]  /*03b0*/  @P2 IMAD.IADD R10, R10, 0x1, -R3 ;  /* 0x000000010a0a2824 */ /* 0x000fe200078e0a03 */
[----:B------:R-:W-:Y:S02]  /*03c0*/  ISETP.GE.U32.AND P0, PT, R11, R2, PT ;  /* 0x000000020b00720c */ /* 0x000fe40003f06070 */
[-C--:B------:R-:W-:Y:S02]  /*03d0*/  @P3 IADD3 R14, PT, PT, R14, -R3.reuse, RZ ;  /* 0x800000030e0e3210 */ /* 0x080fe40007ffe0ff */
[----:B------:R-:W-:-:S02]  /*03e0*/  ISETP.GE.U32.AND P3, PT, R10, R3, PT ;  /* 0x000000030a00720c */ /* 0x000fc40003f66070 */
[----:B------:R-:W-:-:S04]  /*03f0*/  ISETP.GE.U32.AND P2, PT, R14, R3, PT ;  /* 0x000000030e00720c */ /* 0x000fc80003f46070 */
[----:B------:R-:W-:-:S03]  /*0400*/  @P1 IADD3 R7, PT, PT, R7, -R2, RZ ;  /* 0x8000000207071210 */ /* 0x000fc60007ffe0ff */
[----:B------:R-:W-:Y:S01]  /*0410*/  @P0 IMAD.IADD R11, R11, 0x1, -R2 ;  /* 0x000000010b0b0824 */ /* 0x000fe200078e0a02 */
[----:B------:R-:W-:Y:S01]  /*0420*/  SEL R2, R8, R7, !P4 ;  /* 0x0000000708027207 */ /* 0x000fe20006000000 */
[-CC-:B------:R-:W-:Y:S01]  /*0430*/  IMAD R7, R0, R3.reuse, R6.reuse ;  /* 0x0000000300077224 */ /* 0x180fe200078e0206 */
[----:B------:R-:W-:Y:S02]  /*0440*/  ISETP.NE.U32.AND P0, PT, R3, RZ, PT ;  /* 0x000000ff0300720c */ /* 0x000fe40003f05070 */
[----:B------:R-:W-:Y:S02]  /*0450*/  @P3 IADD3 R10, PT, PT, R10, -R3, RZ ;  /* 0x800000030a0a3210 */ /* 0x000fe40007ffe0ff */
[----:B------:R-:W-:Y:S01]  /*0460*/  SEL R12, R8, R11, !P4 ;  /* 0x0000000b080c7207 */ /* 0x000fe20006000000 */
[-C--:B------:R-:W-:Y:S01]  /*0470*/  IMAD R11, R2, R3.reuse, R6 ;  /* 0x00000003020b7224 */ /* 0x080fe200078e0206 */
[----:B------:R-:W-:Y:S02]  /*0480*/  @P2 IADD3 R14, PT, PT, R14, -R3, RZ ;  /* 0x800000030e0e2210 */ /* 0x000fe40007ffe0ff */
[----:B------:R-:W-:Y:S01]  /*0490*/  SEL R2, R9, R10, !P0 ;  /* 0x0000000a09027207 */ /* 0x000fe20004000000 */
[----:B0-----:R-:W-:Y:S01]  /*04a0*/  IMAD.WIDE.U32 R10, R11, 0x4, R4 ;  /* 0x000000040b0a7825 */ /* 0x001fe200078e0004 */
[----:B------:R-:W-:-:S03]  /*04b0*/  SEL R14, R9, R14, !P0 ;  /* 0x0000000e090e7207 */ /* 0x000fc60004000000 */
[----:B------:R-:W-:Y:S02]  /*04c0*/  IMAD.WIDE.U32 R8, R7, 0x4, R4 ;  /* 0x0000000407087825 */ /* 0x000fe400078e0004 */
[----:B------:R-:W2:Y:S02]  /*04d0*/  LDG.E R11, desc[UR6][R10.64] ;  /* 0x000000060a0b7981 */ /* 0x000ea4000c1e1900 */
[-C--:B------:R-:W-:Y:S02]  /*04e0*/  IMAD R13, R12, R3.reuse, R6 ;  /* 0x000000030c0d7224 */ /* 0x080fe400078e0206 */
[CC--:B------:R-:W-:Y:S01]  /*04f0*/  IMAD R15, R0.reuse, R3.reuse, R2 ;  /* 0x00000003000f7224 */ /* 0x0c0fe200078e0202 */
[----:B------:R-:W2:Y:S01]  /*0500*/  LDG.E R8, desc[UR6][R8.64] ;  /* 0x0000000608087981 */ /* 0x000ea2000c1e1900 */
[----:B------:R-:W-:Y:S02]  /*0510*/  IMAD R17, R0, R3, R14 ;  /* 0x0000000300117224 */ /* 0x000fe400078e020e */
[----:B------:R-:W-:-:S04]  /*0520*/  IMAD.WIDE.U32 R2, R13, 0x4, R4 ;  /* 0x000000040d027825 */ /* 0x000fc800078e0004 */
[--C-:B------:R-:W-:Y:S02]  /*0530*/  IMAD.WIDE.U32 R12, R15, 0x4, R4.reuse ;  /* 0x000000040f0c7825 */ /* 0x100fe400078e0004 */
[----:B------:R-:W3:Y:S01]  /*0540*/  LDG.E R2, desc[UR6][R2.64] ;  /* 0x0000000602027981 */ /* 0x000ee2000c1e1900 */
[----:B------:R-:W0:Y:S01]  /*0550*/  LDC.64 R14, c[0x0][0x390] ;  /* 0x0000e400ff0e7b82 */ /* 0x000e220000000a00 */
[----:B------:R-:W-:Y:S02]  /*0560*/  IMAD.WIDE.U32 R4, R17, 0x4, R4 ;  /* 0x0000000411047825 */ /* 0x000fe400078e0004 */
[----:B------:R-:W3:Y:S04]  /*0570*/  LDG.E R13, desc[UR6][R12.64] ;  /* 0x000000060c0d7981 */ /* 0x000ee8000c1e1900 */
[----:B------:R-:W4:Y:S01]  /*0580*/  LDG.E R4, desc[UR6][R4.64] ;  /* 0x0000000604047981 */ /* 0x000f22000c1e1900 */
[----:B0-----:R-:W-:-:S04]  /*0590*/  IMAD.WIDE.U32 R6, R7, 0x4, R14 ;  /* 0x0000000407067825 */ /* 0x001fc800078e000e */
[----:B--2---:R-:W-:-:S05]  /*05a0*/  IMAD R0, R8, -0x4, R11 ;  /* 0xfffffffc08007824 */ /* 0x004fca00078e020b */
[----:B---3--:R-:W-:-:S05]  /*05b0*/  IADD3 R17, PT, PT, R13, R0, R2 ;  /* 0x000000000d117210 */ /* 0x008fca0007ffe002 */
[----:B----4-:R-:W-:-:S05]  /*05c0*/  IMAD.IADD R17, R4, 0x1, R17 ;  /* 0x0000000104117824 */ /* 0x010fca00078e0211 */
[----:B------:R-:W-:Y:S01]  /*05d0*/  STG.E desc[UR6][R6.64], R17 ;  /* 0x0000001106007986 */ /* 0x000fe2000c101906 */
[----:B------:R-:W-:Y:S05]  /*05e0*/  EXIT ;  /* 0x000000000000794d */ /* 0x000fea0003800000 */
.L_x_1:
[----:B------:R-:W0:Y:S01]  /*05f0*/  S2R R15, SR_TID.X ;  /* 0x00000000000f7919 */ /* 0x000e220000002100 */
[----:B------:R-:W1:Y:S01]  /*0600*/  LDC R9, c[0x0][0x384] ;  /* 0x0000e100ff097b82 */ /* 0x000e620000000800 */
[----:B------:R-:W2:Y:S01]  /*0610*/  LDCU UR4, c[0x0][0x360] ;  /* 0x00006c00ff0477ac */ /* 0x000ea20008000800 */
[----:B------:R-:W3:Y:S01]  /*0620*/  S2R R12, SR_TID.Y ;  /* 0x00000000000c7919 */ /* 0x000ee20000002200 */
[----:B------:R-:W4:Y:S05]  /*0630*/  LDCU UR5, c[0x0][0x364] ;  /* 0x00006c80ff0577ac */ /* 0x000f2a0008000800 */
[----:B------:R-:W5:Y:S01]  /*0640*/  LDC.64 R2, c[0x0][0x388] ;  /* 0x0000e200ff027b82 */ /* 0x000f620000000a00 */
[----:B0-----:R-:W-:Y:S01]  /*0650*/  ISETP.NE.AND P0, PT, R15, RZ, PT ;  /* 0x000000ff0f00720c */ /* 0x001fe20003f05270 */
[----:B--2---:R-:W-:Y:S01]  /*0660*/  IMAD R0, R10, UR4, R15 ;  /* 0x000000040a007c24 */ /* 0x004fe2000f8e020f */
[----:B---3--:R-:W-:Y:S01]  /*0670*/  ISETP.NE.AND P1, PT, R12, RZ, PT ;  /* 0x000000ff0c00720c */ /* 0x008fe20003f25270 */
[----:B----4-:R-:W-:-:S04]  /*0680*/  IMAD R5, R6, UR5, R12 ;  /* 0x0000000506057c24 */ /* 0x010fc8000f8e020c */
[----:B-1----:R-:W-:-:S04]  /*0690*/  IMAD R0, R0, R9, R5 ;  /* 0x0000000900007224 */ /* 0x002fc800078e0205 */
[C-C-:B-----5:R-:W-:Y:S02]  /*06a0*/  IMAD.WIDE.U32 R4, R0.reuse, 0x4, R2.reuse ;  /* 0x0000000400047825 */ /* 0x160fe400078e0002 */
[C---:B------:R-:W-:Y:S02]  /*06b0*/  @!P0 IADD3 R7, PT, PT, R0.reuse, -R9, RZ ;  /* 0x8000000900078210 */ /* 0x040fe40007ffe0ff */
[----:B------:R-:W-:Y:S01]  /*06c0*/  @!P0 LEA R9, R9, R0, 0x5 ;  /* 0x0000000009098211 */ /* 0x000fe200078e28ff */
[C---:B------:R-:W-:Y:S01]  /*06d0*/  @!P1 VIADD R11, R0.reuse, 0xffffffff ;  /* 0xffffffff000b9836 */ /* 0x040fe20000000000 */
[----:B------:R-:W-:Y:S01]  /*06e0*/  @!P1 IADD3 R13, PT, PT, R0, 0x20, RZ ;  /* 0x00000020000d9810 */ /* 0x000fe20007ffe0ff */
[--C-:B------:R-:W-:Y:S01]  /*06f0*/  @!P0 IMAD.WIDE.U32 R6, R7, 0x4, R2.reuse ;  /* 0x0000000407068825 */ /* 0x100fe200078e0002 */
[----:B------:R-:W2:Y:S03]  /*0700*/  LDG.E R4, desc[UR6][R4.64] ;  /* 0x0000000604047981 */ /* 0x000ea6000c1e1900 */
[----:B------:R-:W-:-:S02]  /*0710*/  @!P0 IMAD.WIDE.U32 R8, R9, 0x4, R2 ;  /* 0x0000000409088825 */ /* 0x000fc400078e0002 */
[----:B------:R-:W3:Y:S02]  /*0720*/  @!P0 LDG.E R6, desc[UR6][R6.64] ;  /* 0x0000000606068981 */ /* 0x000ee4000c1e1900 */
[--C-:B------:R-:W-:Y:S02]  /*0730*/  @!P1 IMAD.WIDE.U32 R10, R11, 0x4, R2.reuse ;  /* 0x000000040b0a9825 */ /* 0x100fe400078e0002 */
[----:B------:R-:W4:Y:S02]  /*0740*/  @!P0 LDG.E R8, desc[UR6][R8.64] ;  /* 0x0000000608088981 */ /* 0x000f24000c1e1900 */
[----:B------:R-:W-:Y:S02]  /*0750*/  @!P1 IMAD.WIDE.U32 R2, R13, 0x4, R2 ;  /* 0x000000040d029825 */ /* 0x000fe400078e0002 */
[----:B------:R-:W5:Y:S04]  /*0760*/  @!P1 LDG.E R10, desc[UR6][R10.64] ;  /* 0x000000060a0a9981 */ /* 0x000f68000c1e1900 */
[----:B------:R0:W5:Y:S01]  /*0770*/  @!P1 LDG.E R14, desc[UR6][R2.64] ;  /* 0x00000006020e9981 */ /* 0x000162000c1e1900 */
[----:B------:R-:W1:Y:S01]  /*0780*/  S2UR UR5, SR_CgaCtaId ;  /* 0x00000000000579c3 */ /* 0x000e620000008800 */
[----:B------:R-:W-:Y:S01]  /*0790*/  UMOV UR4, 0x400 ;  /* 0x0000040000047882 */ /* 0x000fe20000000000 */
[----:B------:R-:W-:-:S06]  /*07a0*/  IMAD R12, R15, 0x22, R12 ;  /* 0x000000220f0c7824 */ /* 0x000fcc00078e020c */
[----:B0-----:R-:W0:Y:S01]  /*07b0*/  LDC.64 R2, c[0x0][0x390] ;  /* 0x0000e400ff027b82 */ /* 0x001e220000000a00 */
[----:B-1----:R-:W-:-:S06]  /*07c0*/  ULEA UR4, UR5, UR4, 0x18 ;  /* 0x0000000405047291 */ /* 0x002fcc000f8ec0ff */
[----:B------:R-:W-:Y:S01]  /*07d0*/  LEA R13, R12, UR4, 0x2 ;  /* 0x000000040c0d7c11 */ /* 0x000fe2000f8e10ff */
[----:B0-----:R-:W-:-:S04]  /*07e0*/  IMAD.WIDE.U32 R2, R0, 0x4, R2 ;  /* 0x0000000400027825 */ /* 0x001fc800078e0002 */
[----:B--2---:R-:W-:Y:S04]  /*07f0*/  STS [R13+0x8c], R4 ;  /* 0x00008c040d007388 */ /* 0x004fe80000000800 */
[----:B---3--:R-:W-:Y:S04]  /*0800*/  @!P0 STS [R13+0x4], R6 ;  /* 0x000004060d008388 */ /* 0x008fe80000000800 */
[----:B----4-:R-:W-:Y:S04]  /*0810*/  @!P0 STS [R13+0x108c], R8 ;  /* 0x00108c080d008388 */ /* 0x010fe80000000800 */
[----:B-----5:R-:W-:Y:S04]  /*0820*/  @!P1 STS [R13+0x88], R10 ;  /* 0x0000880a0d009388 */ /* 0x020fe80000000800 */
[----:B------:R-:W-:Y:S01]  /*0830*/  @!P1 STS [R13+0x10c], R14 ;  /* 0x00010c0e0d009388 */ /* 0x000fe20000000800 */
[----:B------:R-:W-:Y:S06]  /*0840*/  BAR.SYNC.DEFER_BLOCKING 0x0 ;  /* 0x0000000000007b1d */ /* 0x000fec0000010000 */
[----:B------:R-:W-:Y:S04]  /*0850*/  LDS R5, [R13+0x4] ;  /* 0x000004000d057984 */ /* 0x000fe80000000800 */
[----:B------:R-:W-:Y:S04]  /*0860*/  LDS R12, [R13+0x114] ;  /* 0x000114000d0c7984 */ /* 0x000fe80000000800 */
[----:B------:R-:W0:Y:S04]  /*0870*/  LDS R7, [R13+0x88] ;  /* 0x000088000d077984 */ /* 0x000e280000000800 */
[----:B------:R-:W1:Y:S04]  /*0880*/  LDS R16, [R13+0x90] ;  /* 0x000090000d107984 */ /* 0x000e680000000800 */
[----:B------:R-:W2:Y:S01]  /*0890*/  LDS R18, [R13+0x8c] ;  /* 0x00008c000d127984 */ /* 0x000ea20000000800 */
[----:B0-----:R-:W-:-:S04]  /*08a0*/  IADD3 R5, PT, PT, R7, R12, R5 ;  /* 0x0000000c07057210 */ /* 0x001fc80007ffe005 */
[----:B-1----:R-:W-:-:S05]  /*08b0*/  IADD3 R5, PT, PT, R5, R16, RZ ;  /* 0x0000001005057210 */ /* 0x002fca0007ffe0ff */
[----:B--2---:R-:W-:-:S05]  /*08c0*/  IMAD R5, R18, -0x4, R5 ;  /* 0xfffffffc12057824 */ /* 0x004fca00078e0205 */
[----:B------:R-:W-:Y:S01]  /*08d0*/  STG.E desc[UR6][R2.64], R5 ;  /* 0x0000000502007986 */ /* 0x000fe2000c101906 */
[----:B------:R-:W-:Y:S05]  /*08e0*/  EXIT ;  /* 0x000000000000794d */ /* 0x000fea0003800000 */
.L_x_2:
        /* <DEDUP_REMOVED lines=9> */
.L_x_4:


//--------------------- .nv.shared._ZN3cub18CUB_300001_SM_10006detail11EmptyKernelIvEEvv --------------------------
	.section	.nv.shared._ZN3cub18CUB_300001_SM_10006detail11EmptyKernelIvEEvv,"aw",@nobits
	.sectionflags	@""
	.align	16
	.zero		1024


//--------------------- .nv.shared.reserved.0     --------------------------
	.section	.nv.shared.reserved.0,"aw",@nobits
	.weak		__nv_reservedSMEM_offset_0_alias
	.size		__nv_reservedSMEM_offset_0_alias, 0, 64
	.other		__nv_reservedSMEM_offset_0_alias,@"STO_CUDA_RESERVED_SHARED STV_DEFAULT"
__nv_reservedSMEM_offset_0_alias:
	.zero		0
	.zero		64


//--------------------- .nv.global                --------------------------
	.section	.nv.global,"aw",@nobits
.nv.global:
	.type		_ZN34_INTERNAL_b47e9edc_4_k_cu_f896e1126thrust24THRUST_300001_SM_1000_NS3seqE,@object
	.size		_ZN34_INTERNAL_b47e9edc_4_k_cu_f896e1126thrust24THRUST_300001_SM_1000_NS3seqE,(_ZN34_INTERNAL_b47e9edc_4_k_cu_f896e1124cuda3std3__48in_placeE - _ZN34_INTERNAL_b47e9edc_4_k_cu_f896e1126thrust24THRUST_300001_SM_1000_NS3seqE)
_ZN34_INTERNAL_b47e9edc_4_k_cu_f896e1126thrust24THRUST_300001_SM_1000_NS3seqE:
	.zero		1
	.type		_ZN34_INTERNAL_b47e9edc_4_k_cu_f896e1124cuda3std3__48in_placeE,@object
	.size		_ZN34_INTERNAL_b47e9edc_4_k_cu_f896e1124cuda3std3__48in_placeE,(_ZN34_INTERNAL_b47e9edc_4_k_cu_f896e1124cuda3std6ranges3__45__cpo4sizeE - _ZN34_INTERNAL_b47e9edc_4_k_cu_f896e1124cuda3std3__48in_placeE)
_ZN34_INTERNAL_b47e9edc_4_k_cu_f896e1124cuda3std3__48in_placeE:
	.zero		1
	.type		_ZN34_INTERNAL_b47e9edc_4_k_cu_f896e1124cuda3std6ranges3__45__cpo4sizeE,@object
	.size		_ZN34_INTERNAL_b47e9edc_4_k_cu_f896e1124cuda3std6ranges3__45__cpo4sizeE,(_ZN34_INTERNAL_b47e9edc_4_k_cu_f896e1126thrust24THRUST_300001_SM_1000_NS12placeholders2_3E - _ZN34_INTERNAL_b47e9edc_4_k_cu_f896e1124cuda3std6ranges3__45__cpo4sizeE)
_ZN34_INTERNAL_b47e9edc_4_k_cu_f896e1124cuda3std6ranges3__45__cpo4sizeE:
	.zero		1
	.type		_ZN34_INTERNAL_b47e9edc_4_k_cu_f896e1126thrust24THRUST_300001_SM_1000_NS12placeholders2_3E,@object
	.size		_ZN34_INTERNAL_b47e9edc_4_k_cu_f896e1126thrust24THRUST_300001_SM_1000_NS12placeholders2_3E,(_ZN34_INTERNAL_b47e9edc_4_k_cu_f896e1124cuda3std3__45__cpo6cbeginE - _ZN34_INTERNAL_b47e9edc_4_k_cu_f896e1126thrust24THRUST_300001_SM_1000_NS12placeholders2_3E)
_ZN34_INTERNAL_b47e9edc_4_k_cu_f896e1126thrust24THRUST_300001_SM_1000_NS12placeholders2_3E:
	.zero		1
	.type		_ZN34_INTERNAL_b47e9edc_4_k_cu_f896e1124cuda3std3__45__cpo6cbeginE,@object
	.size		_ZN34_INTERNAL_b47e9edc_4_k_cu_f896e1124cuda3std3__45__cpo6cbeginE,(_ZN34_INTERNAL_b47e9edc_4_k_cu_f896e1124cuda3std6ranges3__45__cpo6cbeginE - _ZN34_INTERNAL_b47e9edc_4_k_cu_f896e1124cuda3std3__45__cpo6cbeginE)
_ZN34_INTERNAL_b47e9edc_4_k_cu_f896e1124cuda3std3__45__cpo6cbeginE:
	.zero		1
	.type		_ZN34_INTERNAL_b47e9edc_4_k_cu_f896e1124cuda3std6ranges3__45__cpo6cbeginE,@object
	.size		_ZN34_INTERNAL_b47e9edc_4_k_cu_f896e1124cuda3std6ranges3__45__cpo6cbeginE,(_ZN34_INTERNAL_b47e9edc_4_k_cu_f896e1126thrust24THRUST_300001_SM_1000_NS12placeholders2_7E - _ZN34_INTERNAL_b47e9edc_4_k_cu_f896e1124cuda3std6ranges3__45__cpo6cbeginE)
_ZN34_INTERNAL_b47e9edc_4_k_cu_f896e1124cuda3std6ranges3__45__cpo6cbeginE:
	.zero		1
	.type		_ZN34_INTERNAL_b47e9edc_4_k_cu_f896e1126thrust24THRUST_300001_SM_1000_NS12placeholders2_7E,@object
	.size		_ZN34_INTERNAL_b47e9edc_4_k_cu_f896e1126thrust24THRUST_300001_SM_1000_NS12placeholders2_7E,(_ZN34_INTERNAL_b47e9edc_4_k_cu_f896e1124cuda3std3__45__cpo7crbeginE - _ZN34_INTERNAL_b47e9edc_4_k_cu_f896e1126thrust24THRUST_300001_SM_1000_NS12placeholders2_7E)
_ZN34_INTERNAL_b47e9edc_4_k_cu_f896e1126thrust24THRUST_300001_SM_1000_NS12placeholders2_7E:
	.zero		1
	.type		_ZN34_INTERNAL_b47e9edc_4_k_cu_f896e1124cuda3std3__45__cpo7crbeginE,@object
	.size		_ZN34_INTERNAL_b47e9edc_4_k_cu_f896e1124cuda3std3__45__cpo7crbeginE,(_ZN34_INTERNAL_b47e9edc_4_k_cu_f896e1124cuda3std6ranges3__45__cpo4nextE - _ZN34_INTERNAL_b47e9edc_4_k_cu_f896e1124cuda3std3__45__cpo7crbeginE)
_ZN34_INTERNAL_b47e9edc_4_k_cu_f896e1124cuda3std3__45__cpo7crbeginE:
	.zero		1
	.type		_ZN34_INTERNAL_b47e9edc_4_k_cu_f896e1124cuda3std6ranges3__45__cpo4nextE,@object
	.size		_ZN34_INTERNAL_b47e9edc_4_k_cu_f896e1124cuda3std6ranges3__45__cpo4nextE,(_ZN34_INTERNAL_b47e9edc_4_k_cu_f896e1124cuda3std6ranges3__45__cpo4swapE - _ZN34_INTERNAL_b47e9edc_4_k_cu_f896e1124cuda3std6ranges3__45__cpo4nextE)
_ZN34_INTERNAL_b47e9edc_4_k_cu_f896e1124cuda3std6ranges3__45__cpo4nextE:
	.zero		1
	.type		_ZN34_INTERNAL_b47e9edc_4_k_cu_f896e1124cuda3std6ranges3__45__cpo4swapE,@object
	.size		_ZN34_INTERNAL_b47e9edc_4_k_cu_f896e1124cuda3std6ranges3__45__cpo4swapE,(_ZN34_INTERNAL_b47e9edc_4_k_cu_f896e1126thrust24THRUST_300001_SM_1000_NS8cuda_cub10par_nosyncE - _ZN34_INTERNAL_b47e9edc_4_k_cu_f896e1124cuda3std6ranges3__45__cpo4swapE)
_ZN34_INTERNAL_b47e9edc_4_k_cu_f896e1124cuda3std6ranges3__45__cpo4swapE:
	.zero		1
	.type		_ZN34_INTERNAL_b47e9edc_4_k_cu_f896e1126thrust24THRUST_300001_SM_1000_NS8cuda_cub10par_nosyncE,@object
	.size		_ZN34_INTERNAL_b47e9edc_4_k_cu_f896e1126thrust24THRUST_300001_SM_1000_NS8cuda_cub10par_nosyncE,(_ZN34_INTERNAL_b47e9edc_4_k_cu_f896e1126thrust24THRUST_300001_SM_1000_NS12placeholders2_9E - _ZN34_INTERNAL_b47e9edc_4_k_cu_f896e1126thrust24THRUST_300001_SM_1000_NS8cuda_cub10par_nosyncE)
_ZN34_INTERNAL_b47e9edc_4_k_cu_f896e1126thrust24THRUST_300001_SM_1000_NS8cuda_cub10par_nosyncE:
	.zero		1
	.type		_ZN34_INTERNAL_b47e9edc_4_k_cu_f896e1126thrust24THRUST_300001_SM_1000_NS12placeholders2_9E,@object
	.size		_ZN34_INTERNAL_b47e9edc_4_k_cu_f896e1126thrust24THRUST_300001_SM_1000_NS12placeholders2_9E,(_ZN34_INTERNAL_b47e9edc_4_k_cu_f896e1124cuda3std3__436_GLOBAL__N__b47e9edc_4_k_cu_f896e1126ignoreE - _ZN34_INTERNAL_b47e9edc_4_k_cu_f896e1126thrust24THRUST_300001_SM_1000_NS12placeholders2_9E)
_ZN34_INTERNAL_b47e9edc_4_k_cu_f896e1126thrust24THRUST_300001_SM_1000_NS12placeholders2_9E:
	.zero		1
	.type		_ZN34_INTERNAL_b47e9edc_4_k_cu_f896e1124cuda3std3__436_GLOBAL__N__b47e9edc_4_k_cu_f896e1126ignoreE,@object
	.size		_ZN34_INTERNAL_b47e9edc_4_k_cu_f896e1124cuda3std3__436_GLOBAL__N__b47e9edc_4_k_cu_f896e1126ignoreE,(_ZN34_INTERNAL_b47e9edc_4_k_cu_f896e1124cuda3std6ranges3__45__cpo4dataE - _ZN34_INTERNAL_b47e9edc_4_k_cu_f896e1124cuda3std3__436_GLOBAL__N__b47e9edc_4_k_cu_f896e1126ignoreE)
_ZN34_INTERNAL_b47e9edc_4_k_cu_f896e1124cuda3std3__436_GLOBAL__N__b47e9edc_4_k_cu_f896e1126ignoreE:
	.zero		1
	.type		_ZN34_INTERNAL_b47e9edc_4_k_cu_f896e1124cuda3std6ranges3__45__cpo4dataE,@object
	.size		_ZN34_INTERNAL_b47e9edc_4_k_cu_f896e1124cuda3std6ranges3__45__cpo4dataE,(_ZN34_INTERNAL_b47e9edc_4_k_cu_f896e1126thrust24THRUST_300001_SM_1000_NS12placeholders2_1E - _ZN34_INTERNAL_b47e9edc_4_k_cu_f896e1124cuda3std6ranges3__45__cpo4dataE)
_ZN34_INTERNAL_b47e9edc_4_k_cu_f896e1124cuda3std6ranges3__45__cpo4dataE:
	.zero		1
	.type		_ZN34_INTERNAL_b47e9edc_4_k_cu_f896e1126thrust24THRUST_300001_SM_1000_NS12placeholders2_1E,@object
	.size		_ZN34_INTERNAL_b47e9edc_4_k_cu_f896e1126thrust24THRUST_300001_SM_1000_NS12placeholders2_1E,(_ZN34_INTERNAL_b47e9edc_4_k_cu_f896e1124cuda3std3__45__cpo5beginE - _ZN34_INTERNAL_b47e9edc_4_k_cu_f896e1126thrust24THRUST_300001_SM_1000_NS12placeholders2_1E)
_ZN34_INTERNAL_b47e9edc_4_k_cu_f896e1126thrust24THRUST_300001_SM_1000_NS12placeholders2_1E:
	.zero		1
	.type		_ZN34_INTERNAL_b47e9edc_4_k_cu_f896e1124cuda3std3__45__cpo5beginE,@object
	.size		_ZN34_INTERNAL_b47e9edc_4_k_cu_f896e1124cuda3std3__45__cpo5beginE,(_ZN34_INTERNAL_b47e9edc_4_k_cu_f896e1124cuda3std6ranges3__45__cpo5beginE - _ZN34_INTERNAL_b47e9edc_4_k_cu_f896e1124cuda3std3__45__cpo5beginE)
_ZN34_INTERNAL_b47e9edc_4_k_cu_f896e1124cuda3std3__45__cpo5beginE:
	.zero		1
	.type		_ZN34_INTERNAL_b47e9edc_4_k_cu_f896e1124cuda3std6ranges3__45__cpo5beginE,@object
	.size		_ZN34_INTERNAL_b47e9edc_4_k_cu_f896e1124cuda3std6ranges3__45__cpo5beginE,(_ZN34_INTERNAL_b47e9edc_4_k_cu_f896e1126thrust24THRUST_300001_SM_1000_NS12placeholders2_5E - _ZN34_INTERNAL_b47e9edc_4_k_cu_f896e1124cuda3std6ranges3__45__cpo5beginE)
_ZN34_INTERNAL_b47e9edc_4_k_cu_f896e1124cuda3std6ranges3__45__cpo5beginE:
	.zero		1
	.type		_ZN34_INTERNAL_b47e9edc_4_k_cu_f896e1126thrust24THRUST_300001_SM_1000_NS12placeholders2_5E,@object
	.size		_ZN34_INTERNAL_b47e9edc_4_k_cu_f896e1126thrust24THRUST_300001_SM_1000_NS12placeholders2_5E,(_ZN34_INTERNAL_b47e9edc_4_k_cu_f896e1124cuda3std3__45__cpo6rbeginE - _ZN34_INTERNAL_b47e9edc_4_k_cu_f896e1126thrust24THRUST_300001_SM_1000_NS12placeholders2_5E)
_ZN34_INTERNAL_b47e9edc_4_k_cu_f896e1126thrust24THRUST_300001_SM_1000_NS12placeholders2_5E:
	.zero		1
	.type		_ZN34_INTERNAL_b47e9edc_4_k_cu_f896e1124cuda3std3__45__cpo6rbeginE,@object
	.size		_ZN34_INTERNAL_b47e9edc_4_k_cu_f896e1124cuda3std3__45__cpo6rbeginE,(_ZN34_INTERNAL_b47e9edc_4_k_cu_f896e1124cuda3std6ranges3__45__cpo7advanceE - _ZN34_INTERNAL_b47e9edc_4_k_cu_f896e1124cuda3std3__45__cpo6rbeginE)
_ZN34_INTERNAL_b47e9edc_4_k_cu_f896e1124cuda3std3__45__cpo6rbeginE:
	.zero		1
	.type		_ZN34_INTERNAL_b47e9edc_4_k_cu_f896e1124cuda3std6ranges3__45__cpo7advanceE,@object
	.size		_ZN34_INTERNAL_b47e9edc_4_k_cu_f896e1124cuda3std6ranges3__45__cpo7advanceE,(_ZN34_INTERNAL_b47e9edc_4_k_cu_f896e1124cuda3std3__47nulloptE - _ZN34_INTERNAL_b47e9edc_4_k_cu_f896e1124cuda3std6ranges3__45__cpo7advanceE)
_ZN34_INTERNAL_b47e9edc_4_k_cu_f896e1124cuda3std6ranges3__45__cpo7advanceE:
	.zero		1
	.type		_ZN34_INTERNAL_b47e9edc_4_k_cu_f896e1124cuda3std3__47nulloptE,@object
	.size		_ZN34_INTERNAL_b47e9edc_4_k_cu_f896e1124cuda3std3__47nulloptE,(_ZN34_INTERNAL_b47e9edc_4_k_cu_f896e1124cuda3std6ranges3__45__cpo8distanceE - _ZN34_INTERNAL_b47e9edc_4_k_cu_f896e1124cuda3std3__47nulloptE)
_ZN34_INTERNAL_b47e9edc_4_k_cu_f896e1124cuda3std3__47nulloptE:
	.zero		1
	.type		_ZN34_INTERNAL_b47e9edc_4_k_cu_f896e1124cuda3std6ranges3__45__cpo8distanceE,@object
	.size		_ZN34_INTERNAL_b47e9edc_4_k_cu_f896e1124cuda3std6ranges3__45__cpo8distanceE,(_ZN34_INTERNAL_b47e9edc_4_k_cu_f896e1126thrust24THRUST_300001_SM_1000_NS12placeholders3_10E - _ZN34_INTERNAL_b47e9edc_4_k_cu_f896e1124cuda3std6ranges3__45__cpo8distanceE)
_ZN34_INTERNAL_b47e9edc_4_k_cu_f896e1124cuda3std6ranges3__45__cpo8distanceE:
	.zero		1
	.type		_ZN34_INTERNAL_b47e9edc_4_k_cu_f896e1126thrust24THRUST_300001_SM_1000_NS12placeholders3_10E,@object
	.size		_ZN34_INTERNAL_b47e9edc_4_k_cu_f896e1126thrust24THRUST_300001_SM_1000_NS12placeholders3_10E,(_ZN34_INTERNAL_b47e9edc_4_k_cu_f896e1124cuda3std3__419piecewise_constructE - _ZN34_INTERNAL_b47e9edc_4_k_cu_f896e1126thrust24THRUST_300001_SM_1000_NS12placeholders3_10E)
_ZN34_INTERNAL_b47e9edc_4_k_cu_f896e1126thrust24THRUST_300001_SM_1000_NS12placeholders3_10E:
	.zero		1
	.type		_ZN34_INTERNAL_b47e9edc_4_k_cu_f896e1124cuda3std3__419piecewise_constructE,@object
	.size		_ZN34_INTERNAL_b47e9edc_4_k_cu_f896e1124cuda3std3__419piecewise_constructE,(_ZN34_INTERNAL_b47e9edc_4_k_cu_f896e1124cuda3std6ranges3__45__cpo5cdataE - _ZN34_INTERNAL_b47e9edc_4_k_cu_f896e1124cuda3std3__419piecewise_constructE)
_ZN34_INTERNAL_b47e9edc_4_k_cu_f896e1124cuda3std3__419piecewise_constructE:
	.zero		1
	.type		_ZN34_INTERNAL_b47e9edc_4_k_cu_f896e1124cuda3std6ranges3__45__cpo5cdataE,@object
	.size		_ZN34_INTERNAL_b47e9edc_4_k_cu_f896e1124cuda3std6ranges3__45__cpo5cdataE,(_ZN34_INTERNAL_b47e9edc_4_k_cu_f896e1126thrust24THRUST_300001_SM_1000_NS12placeholders2_2E - _ZN34_INTERNAL_b47e9edc_4_k_cu_f896e1124cuda3std6ranges3__45__cpo5cdataE)
_ZN34_INTERNAL_b47e9edc_4_k_cu_f896e1124cuda3std6ranges3__45__cpo5cdataE:
	.zero		1
	.type		_ZN34_INTERNAL_b47e9edc_4_k_cu_f896e1126thrust24THRUST_300001_SM_1000_NS12placeholders2_2E,@object
	.size		_ZN34_INTERNAL_b47e9edc_4_k_cu_f896e1126thrust24THRUST_300001_SM_1000_NS12placeholders2_2E,(_ZN34_INTERNAL_b47e9edc_4_k_cu_f896e1124cuda3std3__45__cpo3endE - _ZN34_INTERNAL_b47e9edc_4_k_cu_f896e1126thrust24THRUST_300001_SM_1000_NS12placeholders2_2E)
_ZN34_INTERNAL_b47e9edc_4_k_cu_f896e1126thrust24THRUST_300001_SM_1000_NS12placeholders2_2E:
	.zero		1
	.type		_ZN34_INTERNAL_b47e9edc_4_k_cu_f896e1124cuda3std3__45__cpo3endE,@object
	.size		_ZN34_INTERNAL_b47e9edc_4_k_cu_f896e1124cuda3std3__45__cpo3endE,(_ZN34_INTERNAL_b47e9edc_4_k_cu_f896e1124cuda3std6ranges3__45__cpo3endE - _ZN34_INTERNAL_b47e9edc_4_k_cu_f896e1124cuda3std3__45__cpo3endE)
_ZN34_INTERNAL_b47e9edc_4_k_cu_f896e1124cuda3std3__45__cpo3endE:
	.zero		1
	.type		_ZN34_INTERNAL_b47e9edc_4_k_cu_f896e1124cuda3std6ranges3__45__cpo3endE,@object
	.size		_ZN34_INTERNAL_b47e9edc_4_k_cu_f896e1124cuda3std6ranges3__45__cpo3endE,(_ZN34_INTERNAL_b47e9edc_4_k_cu_f896e1126thrust24THRUST_300001_SM_1000_NS12placeholders2_6E - _ZN34_INTERNAL_b47e9edc_4_k_cu_f896e1124cuda3std6ranges3__45__cpo3endE)
_ZN34_INTERNAL_b47e9edc_4_k_cu_f896e1124cuda3std6ranges3__45__cpo3endE:
	.zero		1
	.type		_ZN34_INTERNAL_b47e9edc_4_k_cu_f896e1126thrust24THRUST_300001_SM_1000_NS12placeholders2_6E,@object
	.size		_ZN34_INTERNAL_b47e9edc_4_k_cu_f896e1126thrust24THRUST_300001_SM_1000_NS12placeholders2_6E,(_ZN34_INTERNAL_b47e9edc_4_k_cu_f896e1124cuda3std3__45__cpo4rendE - _ZN34_INTERNAL_b47e9edc_4_k_cu_f896e1126thrust24THRUST_300001_SM_1000_NS12placeholders2_6E)
_ZN34_INTERNAL_b47e9edc_4_k_cu_f896e1126thrust24THRUST_300001_SM_1000_NS12placeholders2_6E:
	.zero		1
	.type		_ZN34_INTERNAL_b47e9edc_4_k_cu_f896e1124cuda3std3__45__cpo4rendE,@object
	.size		_ZN34_INTERNAL_b47e9edc_4_k_cu_f896e1124cuda3std3__45__cpo4rendE,(_ZN34_INTERNAL_b47e9edc_4_k_cu_f896e1124cuda3std6ranges3__45__cpo9iter_swapE - _ZN34_INTERNAL_b47e9edc_4_k_cu_f896e1124cuda3std3__45__cpo4rendE)
_ZN34_INTERNAL_b47e9edc_4_k_cu_f896e1124cuda3std3__45__cpo4rendE:
	.zero		1
	.type		_ZN34_INTERNAL_b47e9edc_4_k_cu_f896e1124cuda3std6ranges3__45__cpo9iter_swapE,@object
	.size		_ZN34_INTERNAL_b47e9edc_4_k_cu_f896e1124cuda3std6ranges3__45__cpo9iter_swapE,(_ZN34_INTERNAL_b47e9edc_4_k_cu_f896e1124cuda3std3__48unexpectE - _ZN34_INTERNAL_b47e9edc_4_k_cu_f896e1124cuda3std6ranges3__45__cpo9iter_swapE)
_ZN34_INTERNAL_b47e9edc_4_k_cu_f896e1124cuda3std6ranges3__45__cpo9iter_swapE:
	.zero		1
	.type		_ZN34_INTERNAL_b47e9edc_4_k_cu_f896e1124cuda3std3__48unexpectE,@object
	.size		_ZN34_INTERNAL_b47e9edc_4_k_cu_f896e1124cuda3std3__48unexpectE,(_ZN34_INTERNAL_b47e9edc_4_k_cu_f896e1126thrust24THRUST_300001_SM_1000_NS8cuda_cub3parE - _ZN34_INTERNAL_b47e9edc_4_k_cu_f896e1124cuda3std3__48unexpectE)
_ZN34_INTERNAL_b47e9edc_4_k_cu_f896e1124cuda3std3__48unexpectE:
	.zero		1
	.type		_ZN34_INTERNAL_b47e9edc_4_k_cu_f896e1126thrust24THRUST_300001_SM_1000_NS8cuda_cub3parE,@object
	.size		_ZN34_INTERNAL_b47e9edc_4_k_cu_f896e1126thrust24THRUST_300001_SM_1000_NS8cuda_cub3parE,(_ZN34_INTERNAL_b47e9edc_4_k_cu_f896e1126thrust24THRUST_300001_SM_1000_NS12placeholders2_4E - _ZN34_INTERNAL_b47e9edc_4_k_cu_f896e1126thrust24THRUST_300001_SM_1000_NS8cuda_cub3parE)
_ZN34_INTERNAL_b47e9edc_4_k_cu_f896e1126thrust24THRUST_300001_SM_1000_NS8cuda_cub3parE:
	.zero		1
	.type		_ZN34_INTERNAL_b47e9edc_4_k_cu_f896e1126thrust24THRUST_300001_SM_1000_NS12placeholders2_4E,@object
	.size		_ZN34_INTERNAL_b47e9edc_4_k_cu_f896e1126thrust24THRUST_300001_SM_1000_NS12placeholders2_4E,(_ZN34_INTERNAL_b47e9edc_4_k_cu_f896e1124cuda3std3__45__cpo4cendE - _ZN34_INTERNAL_b47e9edc_4_k_cu_f896e1126thrust24THRUST_300001_SM_1000_NS12placeholders2_4E)
_ZN34_INTERNAL_b47e9edc_4_k_cu_f896e1126thrust24THRUST_300001_SM_1000_NS12placeholders2_4E:
	.zero		1
	.type		_ZN34_INTERNAL_b47e9edc_4_k_cu_f896e1124cuda3std3__45__cpo4cendE,@object
	.size		_ZN34_INTERNAL_b47e9edc_4_k_cu_f896e1124cuda3std3__45__cpo4cendE,(_ZN34_INTERNAL_b47e9edc_4_k_cu_f896e1124cuda3std6ranges3__45__cpo4cendE - _ZN34_INTERNAL_b47e9edc_4_k_cu_f896e1124cuda3std3__45__cpo4cendE)
_ZN34_INTERNAL_b47e9edc_4_k_cu_f896e1124cuda3std3__45__cpo4cendE:
	.zero		1
	.type		_ZN34_INTERNAL_b47e9edc_4_k_cu_f896e1124cuda3std6ranges3__45__cpo4cendE,@object
	.size		_ZN34_INTERNAL_b47e9edc_4_k_cu_f896e1124cuda3std6ranges3__45__cpo4cendE,(_ZN34_INTERNAL_b47e9edc_4_k_cu_f896e1124cuda3std3__420unreachable_sentinelE - _ZN34_INTERNAL_b47e9edc_4_k_cu_f896e1124cuda3std6ranges3__45__cpo4cendE)
_ZN34_INTERNAL_b47e9edc_4_k_cu_f896e1124cuda3std6ranges3__45__cpo4cendE:
	.zero		1
	.type		_ZN34_INTERNAL_b47e9edc_4_k_cu_f896e1124cuda3std3__420unreachable_sentinelE,@object
	.size		_ZN34_INTERNAL_b47e9edc_4_k_cu_f896e1124cuda3std3__420unreachable_sentinelE,(_ZN34_INTERNAL_b47e9edc_4_k_cu_f896e1124cuda3std6ranges3__45__cpo5ssizeE - _ZN34_INTERNAL_b47e9edc_4_k_cu_f896e1124cuda3std3__420unreachable_sentinelE)
_ZN34_INTERNAL_b47e9edc_4_k_cu_f896e1124cuda3std3__420unreachable_sentinelE:
	.zero		1
	.type		_ZN34_INTERNAL_b47e9edc_4_k_cu_f896e1124cuda3std6ranges3__45__cpo5ssizeE,@object
	.size		_ZN34_INTERNAL_b47e9edc_4_k_cu_f896e1124cuda3std6ranges3__45__cpo5ssizeE,(_ZN34_INTERNAL_b47e9edc_4_k_cu_f896e1126thrust24THRUST_300001_SM_1000_NS12placeholders2_8E - _ZN34_INTERNAL_b47e9edc_4_k_cu_f896e1124cuda3std6ranges3__45__cpo5ssizeE)
_ZN34_INTERNAL_b47e9edc_4_k_cu_f896e1124cuda3std6ranges3__45__cpo5ssizeE:
	.zero		1
	.type		_ZN34_INTERNAL_b47e9edc_4_k_cu_f896e1126thrust24THRUST_300001_SM_1000_NS12placeholders2_8E,@object
	.size		_ZN34_INTERNAL_b47e9edc_4_k_cu_f896e1126thrust24THRUST_300001_SM_1000_NS12placeholders2_8E,(_ZN34_INTERNAL_b47e9edc_4_k_cu_f896e1124cuda3std3__45__cpo5crendE - _ZN34_INTERNAL_b47e9edc_4_k_cu_f896e1126thrust24THRUST_300001_SM_1000_NS12placeholders2_8E)
_ZN34_INTERNAL_b47e9edc_4_k_cu_f896e1126thrust24THRUST_300001_SM_1000_NS12placeholders2_8E:
	.zero		1
	.type		_ZN34_INTERNAL_b47e9edc_4_k_cu_f896e1124cuda3std3__45__cpo5crendE,@object
	.size		_ZN34_INTERNAL_b47e9edc_4_k_cu_f896e1124cuda3std3__45__cpo5crendE,(_ZN34_INTERNAL_b47e9edc_4_k_cu_f896e1124cuda3std6ranges3__45__cpo4prevE - _ZN34_INTERNAL_b47e9edc_4_k_cu_f896e1124cuda3std3__45__cpo5crendE)
_ZN34_INTERNAL_b47e9edc_4_k_cu_f896e1124cuda3std3__45__cpo5crendE:
	.zero		1
	.type		_ZN34_INTERNAL_b47e9edc_4_k_cu_f896e1124cuda3std6ranges3__45__cpo4prevE,@object
	.size		_ZN34_INTERNAL_b47e9edc_4_k_cu_f896e1124cuda3std6ranges3__45__cpo4prevE,(_ZN34_INTERNAL_b47e9edc_4_k_cu_f896e1124cuda3std6ranges3__45__cpo9iter_moveE - _ZN34_INTERNAL_b47e9edc_4_k_cu_f896e1124cuda3std6ranges3__45__cpo4prevE)
_ZN34_INTERNAL_b47e9edc_4_k_cu_f896e1124cuda3std6ranges3__45__cpo4prevE:
	.zero		1
	.type		_ZN34_INTERNAL_b47e9edc_4_k_cu_f896e1124cuda3std6ranges3__45__cpo9iter_moveE,@object
	.size		_ZN34_INTERNAL_b47e9edc_4_k_cu_f896e1124cuda3std6ranges3__45__cpo9iter_moveE,(_ZN34_INTERNAL_b47e9edc_4_k_cu_f896e1126thrust24THRUST_300001_SM_1000_NS6system6detail10sequential3seqE - _ZN34_INTERNAL_b47e9edc_4_k_cu_f896e1124cuda3std6ranges3__45__cpo9iter_moveE)
_ZN34_INTERNAL_b47e9edc_4_k_cu_f896e1124cuda3std6ranges3__45__cpo9iter_moveE:
	.zero		1
	.type		_ZN34_INTERNAL_b47e9edc_4_k_cu_f896e1126thrust24THRUST_300001_SM_1000_NS6system6detail10sequential3seqE,@object
	.size		_ZN34_INTERNAL_b47e9edc_4_k_cu_f896e1126thrust24THRUST_300001_SM_1000_NS6system6detail10sequential3seqE,(.L_31 - _ZN34_INTERNAL_b47e9edc_4_k_cu_f896e1126thrust24THRUST_300001_SM_1000_NS6system6detail10sequential3seqE)
_ZN34_INTERNAL_b47e9edc_4_k_cu_f896e1126thrust24THRUST_300001_SM_1000_NS6system6detail10sequential3seqE:
	.zero		1
.L_31:


//--------------------- .nv.shared._Z7stenciliiPiS_ --------------------------
	.section	.nv.shared._Z7stenciliiPiS_,"aw",@nobits
	.sectionflags	@""
	.align	16
	.zero		1024


//--------------------- .nv.constant0._ZN3cub18CUB_300001_SM_10006detail11EmptyKernelIvEEvv --------------------------
	.section	.nv.constant0._ZN3cub18CUB_300001_SM_10006detail11EmptyKernelIvEEvv,"a",@progbits
	.sectionflags	@""
	.align	4
.nv.constant0._ZN3cub18CUB_300001_SM_10006detail11EmptyKernelIvEEvv:
	.zero		896


//--------------------- .nv.constant0._Z7stenciliiPiS_ --------------------------
	.section	.nv.constant0._Z7stenciliiPiS_,"a",@progbits
	.sectionflags	@""
	.align	4
.nv.constant0._Z7stenciliiPiS_:
	.zero		920


//--------------------- SYMBOLS --------------------------

	.type		.nv.reservedSmem.offset0,@object
	.size		.nv.reservedSmem.offset0,0x4
	.type		.nv.reservedSmem.cap,@object
	.size		.nv.reservedSmem.cap,0x4
